//
// Generated by NVIDIA NVVM Compiler
//
// Compiler Build ID: CL-36424714
// Cuda compilation tools, release 13.0, V13.0.88
// Based on NVVM 20.0.0
//

.version 9.0
.target sm_100
.address_size 64

	// .globl	_Z11matrix_multPfS_S_Pii
// _ZZ10matrix_sumPfPiS_iE6values has been demoted

.visible .entry _Z11matrix_multPfS_S_Pii(
	.param .u64 .ptr .align 1 _Z11matrix_multPfS_S_Pii_param_0,
	.param .u64 .ptr .align 1 _Z11matrix_multPfS_S_Pii_param_1,
	.param .u64 .ptr .align 1 _Z11matrix_multPfS_S_Pii_param_2,
	.param .u64 .ptr .align 1 _Z11matrix_multPfS_S_Pii_param_3,
	.param .u32 _Z11matrix_multPfS_S_Pii_param_4
)
{
	.reg .pred 	%p<2>;
	.reg .b32 	%r<7>;
	.reg .b32 	%f<4>;
	.reg .b64 	%rd<15>;

	ld.param.u64 	%rd1, [_Z11matrix_multPfS_S_Pii_param_0];
	ld.param.u64 	%rd2, [_Z11matrix_multPfS_S_Pii_param_1];
	ld.param.u64 	%rd3, [_Z11matrix_multPfS_S_Pii_param_2];
	ld.param.u64 	%rd4, [_Z11matrix_multPfS_S_Pii_param_3];
	ld.param.u32 	%r2, [_Z11matrix_multPfS_S_Pii_param_4];
	mov.u32 	%r3, %ctaid.x;
	mov.u32 	%r4, %tid.x;
	mov.u32 	%r5, %ntid.x;
	mad.lo.s32 	%r1, %r3, %r5, %r4;
	setp.ge.s32 	%p1, %r1, %r2;
	@%p1 bra 	$L__BB0_2;
	cvta.to.global.u64 	%rd5, %rd3;
	cvta.to.global.u64 	%rd6, %rd4;
	cvta.to.global.u64 	%rd7, %rd2;
	cvta.to.global.u64 	%rd8, %rd1;
	mul.wide.s32 	%rd9, %r1, 4;
	add.s64 	%rd10, %rd5, %rd9;
	ld.global.f32 	%f1, [%rd10];
	add.s64 	%rd11, %rd6, %rd9;
	ld.global.u32 	%r6, [%rd11];
	mul.wide.s32 	%rd12, %r6, 4;
	add.s64 	%rd13, %rd7, %rd12;
	ld.global.f32 	%f2, [%rd13];
	mul.f32 	%f3, %f1, %f2;
	add.s64 	%rd14, %rd8, %rd9;
	st.global.f32 	[%rd14], %f3;
$L__BB0_2:
	ret;

}
	// .globl	_Z10matrix_sumPfPiS_i
.visible .entry _Z10matrix_sumPfPiS_i(
	.param .u64 .ptr .align 1 _Z10matrix_sumPfPiS_i_param_0,
	.param .u64 .ptr .align 1 _Z10matrix_sumPfPiS_i_param_1,
	.param .u64 .ptr .align 1 _Z10matrix_sumPfPiS_i_param_2,
	.param .u32 _Z10matrix_sumPfPiS_i_param_3
)
{
	.reg .pred 	%p<9>;
	.reg .b32 	%r<17>;
	.reg .b32 	%f<15>;
	.reg .b64 	%rd<13>;
	// demoted variable
	.shared .align 4 .b8 _ZZ10matrix_sumPfPiS_iE6values[128];
	ld.param.u64 	%rd1, [_Z10matrix_sumPfPiS_i_param_0];
	ld.param.u64 	%rd2, [_Z10matrix_sumPfPiS_i_param_1];
	ld.param.u64 	%rd3, [_Z10matrix_sumPfPiS_i_param_2];
	ld.param.u32 	%r7, [_Z10matrix_sumPfPiS_i_param_3];
	mov.u32 	%r1, %ctaid.x;
	mov.u32 	%r2, %tid.x;
	mov.u32 	%r8, %ntid.x;
	mad.lo.s32 	%r9, %r1, %r8, %r2;
	and.b32  	%r3, %r9, 31;
	setp.ge.s32 	%p1, %r1, %r7;
	@%p1 bra 	$L__BB1_3;
	cvta.to.global.u64 	%rd4, %rd2;
	mul.wide.u32 	%rd5, %r1, 4;
	add.s64 	%rd6, %rd4, %rd5;
	ld.global.u32 	%r10, [%rd6];
	ld.global.u32 	%r11, [%rd6+4];
	shl.b32 	%r12, %r3, 2;
	mov.u32 	%r13, _ZZ10matrix_sumPfPiS_iE6values;
	add.s32 	%r4, %r13, %r12;
	mov.b32 	%r14, 0;
	st.shared.u32 	[%r4], %r14;
	add.s32 	%r5, %r10, %r3;
	setp.ge.s32 	%p2, %r5, %r11;
	@%p2 bra 	$L__BB1_3;
	cvta.to.global.u64 	%rd7, %rd3;
	mul.wide.s32 	%rd8, %r5, 4;
	add.s64 	%rd9, %rd7, %rd8;
	ld.global.f32 	%f6, [%rd9];
	st.shared.f32 	[%r4], %f6;
$L__BB1_3:
	setp.eq.s32 	%p3, %r3, 0;
	@%p3 bra 	$L__BB1_10;
	shl.b32 	%r15, %r2, 2;
	mov.u32 	%r16, _ZZ10matrix_sumPfPiS_iE6values;
	add.s32 	%r6, %r16, %r15;
	ld.shared.f32 	%f7, [%r6+-4];
	ld.shared.f32 	%f8, [%r6];
	add.f32 	%f1, %f7, %f8;
	st.shared.f32 	[%r6], %f1;
	setp.eq.s32 	%p4, %r3, 1;
	@%p4 bra 	$L__BB1_10;
	ld.shared.f32 	%f9, [%r6+-8];
	add.f32 	%f2, %f9, %f1;
	st.shared.f32 	[%r6], %f2;
	setp.lt.u32 	%p5, %r3, 4;
	@%p5 bra 	$L__BB1_10;
	ld.shared.f32 	%f10, [%r6+-16];
	add.f32 	%f3, %f10, %f2;
	st.shared.f32 	[%r6], %f3;
	setp.lt.u32 	%p6, %r3, 8;
	@%p6 bra 	$L__BB1_10;
	ld.shared.f32 	%f11, [%r6+-32];
	add.f32 	%f4, %f11, %f3;
	st.shared.f32 	[%r6], %f4;
	setp.lt.u32 	%p7, %r3, 16;
	@%p7 bra 	$L__BB1_10;
	ld.shared.f32 	%f12, [%r6+-64];
	add.f32 	%f5, %f12, %f4;
	st.shared.f32 	[%r6], %f5;
	setp.ne.s32 	%p8, %r3, 31;
	@%p8 bra 	$L__BB1_10;
	cvta.to.global.u64 	%rd10, %rd1;
	mul.wide.u32 	%rd11, %r1, 4;
	add.s64 	%rd12, %rd10, %rd11;
	ld.global.f32 	%f13, [%rd12];
	add.f32 	%f14, %f5, %f13;
	st.global.f32 	[%rd12], %f14;
$L__BB1_10:
	bar.sync 	0;
	ret;

}


// ===== COMPILED SASS (sm_100) =====

	.target	sm_100

	.elftype	@"ET_EXEC"


//--------------------- .note.nv.tkinfo           --------------------------
	.section	.note.nv.tkinfo,"",@"SHT_NOTE"
	.sectionflags	@"SHF_NOTE_NV_TKINFO"
	.tkinfo
        /*0018*/ 	.word	0x00000002
        /*0030*/ 	.string	""
        /*0030*/ 	.string	"ptxas"
        /*0030*/ 	.string	"Cuda compilation tools, release 13.0, V13.0.88"
        /*0030*/ 	.string	"Build cuda_13.0.r13.0/compiler.36424714_0"
        /*0030*/ 	.string	"-arch sm_100 -m 64 "



//--------------------- .note.nv.cuinfo           --------------------------
	.section	.note.nv.cuinfo,"",@"SHT_NOTE"
	.sectionflags	@"SHF_NOTE_NV_CUINFO"
        /*0018*/ 	.short	0x0002
        /*001a*/ 	.short	0x0064
        /*001c*/ 	.short	0x0082
	.zero		2


//--------------------- .nv.info                  --------------------------
	.section	.nv.info,"",@"SHT_CUDA_INFO"
	.align	4


	//----- nvinfo : EIATTR_REGCOUNT
	.align		4
        /*0000*/ 	.byte	0x04, 0x2f
        /*0002*/ 	.short	(.L_1 - .L_0)
	.align		4
.L_0:
        /*0004*/ 	.word	index@(_Z11matrix_multPfS_S_Pii)
        /*0008*/ 	.word	0x0000000e


	//----- nvinfo : EIATTR_FRAME_SIZE
	.align		4
.L_1:
        /*000c*/ 	.byte	0x04, 0x11
        /*000e*/ 	.short	(.L_3 - .L_2)
	.align		4
.L_2:
        /*0010*/ 	.word	index@(_Z11matrix_multPfS_S_Pii)
        /*0014*/ 	.word	0x00000000


	//----- nvinfo : EIATTR_REGCOUNT
	.align		4
.L_3:
        /*0018*/ 	.byte	0x04, 0x2f
        /*001a*/ 	.short	(.L_5 - .L_4)
	.align		4
.L_4:
        /*001c*/ 	.word	index@(_Z10matrix_sumPfPiS_i)
        /*0020*/ 	.word	0x0000000c


	//----- nvinfo : EIATTR_FRAME_SIZE
	.align		4
.L_5:
        /*0024*/ 	.byte	0x04, 0x11
        /*0026*/ 	.short	(.L_7 - .L_6)
	.align		4
.L_6:
        /*0028*/ 	.word	index@(_Z10matrix_sumPfPiS_i)
        /*002c*/ 	.word	0x00000000


	//----- nvinfo : EIATTR_MIN_STACK_SIZE
	.align		4
.L_7:
        /*0030*/ 	.byte	0x04, 0x12
        /*0032*/ 	.short	(.L_9 - .L_8)
	.align		4
.L_8:
        /*0034*/ 	.word	index@(_Z10matrix_sumPfPiS_i)
        /*0038*/ 	.word	0x00000000


	//----- nvinfo : EIATTR_MIN_STACK_SIZE
	.align		4
.L_9:
        /*003c*/ 	.byte	0x04, 0x12
        /*003e*/ 	.short	(.L_11 - .L_10)
	.align		4
.L_10:
        /*0040*/ 	.word	index@(_Z11matrix_multPfS_S_Pii)
        /*0044*/ 	.word	0x00000000
.L_11:


//--------------------- .nv.compat                --------------------------
	.section	.nv.compat,"",@"SHT_CUDA_COMPAT_INFO"
	.align	4
        /*0000*/ 	.byte	0x02, 0x09, 0x00, 0x00, 0x02, 0x02, 0x01, 0x00, 0x02, 0x05, 0x05, 0x00, 0x03, 0x07, 0x01, 0x01
        /*0010*/ 	.byte	0x02, 0x03, 0x00, 0x00, 0x02, 0x06, 0x01, 0x00, 0x04, 0x0b, 0x08, 0x00, 0x09, 0x00, 0x00, 0x00
        /*0020*/ 	.byte	0x00, 0x00, 0x00, 0x00


//--------------------- .nv.info._Z10matrix_sumPfPiS_i --------------------------
	.section	.nv.info._Z10matrix_sumPfPiS_i,"",@"SHT_CUDA_INFO"
	.sectionflags	@""
	.align	4


	//----- nvinfo : EIATTR_CUDA_API_VERSION
	.align		4
        /*0000*/ 	.byte	0x04, 0x37
        /*0002*/ 	.short	(.L_13 - .L_12)
.L_12:
        /*0004*/ 	.word	0x00000082


	//----- nvinfo : EIATTR_KPARAM_INFO
	.align		4
.L_13:
        /*0008*/ 	.byte	0x04, 0x17
        /*000a*/ 	.short	(.L_15 - .L_14)
.L_14:
        /*000c*/ 	.word	0x00000000
        /*0010*/ 	.short	0x0003
        /*0012*/ 	.short	0x0018
        /*0014*/ 	.byte	0x00, 0xf0, 0x11, 0x00


	//----- nvinfo : EIATTR_KPARAM_INFO
	.align		4
.L_15:
        /*0018*/ 	.byte	0x04, 0x17
        /*001a*/ 	.short	(.L_17 - .L_16)
.L_16:
        /*001c*/ 	.word	0x00000000
        /*0020*/ 	.short	0x0002
        /*0022*/ 	.short	0x0010
        /*0024*/ 	.byte	0x00, 0xf5, 0x21, 0x00


	//----- nvinfo : EIATTR_KPARAM_INFO
	.align		4
.L_17:
        /*0028*/ 	.byte	0x04, 0x17
        /*002a*/ 	.short	(.L_19 - .L_18)
.L_18:
        /*002c*/ 	.word	0x00000000
        /*0030*/ 	.short	0x0001
        /*0032*/ 	.short	0x0008
        /*0034*/ 	.byte	0x00, 0xf5, 0x21, 0x00


	//----- nvinfo : EIATTR_KPARAM_INFO
	.align		4
.L_19:
        /*0038*/ 	.byte	0x04, 0x17
        /*003a*/ 	.short	(.L_21 - .L_20)
.L_20:
        /*003c*/ 	.word	0x00000000
        /*0040*/ 	.short	0x0000
        /*0042*/ 	.short	0x0000
        /*0044*/ 	.byte	0x00, 0xf5, 0x21, 0x00


	//----- nvinfo : EIATTR_SPARSE_MMA_MASK
	.align		4
.L_21:
        /*0048*/ 	.byte	0x03, 0x50
        /*004a*/ 	.short	0x0000


	//----- nvinfo : EIATTR_MAXREG_COUNT
	.align		4
        /*004c*/ 	.byte	0x03, 0x1b
        /*004e*/ 	.short	0x00ff


	//----- nvinfo : EIATTR_NUM_BARRIERS
	.align		4
        /*0050*/ 	.byte	0x02, 0x4c
        /*0052*/ 	.byte	0x01
	.zero		1


	//----- nvinfo : EIATTR_MERCURY_ISA_VERSION
	.align		4
        /*0054*/ 	.byte	0x03, 0x5f
        /*0056*/ 	.short	0x0101


	//----- nvinfo : EIATTR_VRC_CTA_INIT_COUNT
	.align		4
        /*0058*/ 	.byte	0x02, 0x4a
	.zero		1
	.zero		1


	//----- nvinfo : EIATTR_EXIT_INSTR_OFFSETS
	.align		4
        /*005c*/ 	.byte	0x04, 0x1c
        /*005e*/ 	.short	(.L_23 - .L_22)


	//   ....[0]....
.L_22:
        /*0060*/ 	.word	0x00000410


	//----- nvinfo : EIATTR_CRS_STACK_SIZE
	.align		4
.L_23:
        /*0064*/ 	.byte	0x04, 0x1e
        /*0066*/ 	.short	(.L_25 - .L_24)
.L_24:
        /*0068*/ 	.word	0x00000000


	//----- nvinfo : EIATTR_CBANK_PARAM_SIZE
	.align		4
.L_25:
        /*006c*/ 	.byte	0x03, 0x19
        /*006e*/ 	.short	0x001c


	//----- nvinfo : EIATTR_PARAM_CBANK
	.align		4
        /*0070*/ 	.byte	0x04, 0x0a
        /*0072*/ 	.short	(.L_27 - .L_26)
	.align		4
.L_26:
        /*0074*/ 	.word	index@(.nv.constant0._Z10matrix_sumPfPiS_i)
        /*0078*/ 	.short	0x0380
        /*007a*/ 	.short	0x001c


	//----- nvinfo : EIATTR_SW_WAR
	.align		4
.L_27:
        /*007c*/ 	.byte	0x04, 0x36
        /*007e*/ 	.short	(.L_29 - .L_28)
.L_28:
        /*0080*/ 	.word	0x00000008
.L_29:


//--------------------- .nv.info._Z11matrix_multPfS_S_Pii --------------------------
	.section	.nv.info._Z11matrix_multPfS_S_Pii,"",@"SHT_CUDA_INFO"
	.sectionflags	@""
	.align	4


	//----- nvinfo : EIATTR_CUDA_API_VERSION
	.align		4
        /*0000*/ 	.byte	0x04, 0x37
        /*0002*/ 	.short	(.L_31 - .L_30)
.L_30:
        /*0004*/ 	.word	0x00000082


	//----- nvinfo : EIATTR_KPARAM_INFO
	.align		4
.L_31:
        /*0008*/ 	.byte	0x04, 0x17
        /*000a*/ 	.short	(.L_33 - .L_32)
.L_32:
        /*000c*/ 	.word	0x00000000
        /*0010*/ 	.short	0x0004
        /*0012*/ 	.short	0x0020
        /*0014*/ 	.byte	0x00, 0xf0, 0x11, 0x00


	//----- nvinfo : EIATTR_KPARAM_INFO
	.align		4
.L_33:
        /*0018*/ 	.byte	0x04, 0x17
        /*001a*/ 	.short	(.L_35 - .L_34)
.L_34:
        /*001c*/ 	.word	0x00000000
        /*0020*/ 	.short	0x0003
        /*0022*/ 	.short	0x0018
        /*0024*/ 	.byte	0x00, 0xf5, 0x21, 0x00


	//----- nvinfo : EIATTR_KPARAM_INFO
	.align		4
.L_35:
        /*0028*/ 	.byte	0x04, 0x17
        /*002a*/ 	.short	(.L_37 - .L_36)
.L_36:
        /*002c*/ 	.word	0x00000000
        /*0030*/ 	.short	0x0002
        /*0032*/ 	.short	0x0010
        /*0034*/ 	.byte	0x00, 0xf5, 0x21, 0x00


	//----- nvinfo : EIATTR_KPARAM_INFO
	.align		4
.L_37:
        /*0038*/ 	.byte	0x04, 0x17
        /*003a*/ 	.short	(.L_39 - .L_38)
.L_38:
        /*003c*/ 	.word	0x00000000
        /*0040*/ 	.short	0x0001
        /*0042*/ 	.short	0x0008
        /*0044*/ 	.byte	0x00, 0xf5, 0x21, 0x00


	//----- nvinfo : EIATTR_KPARAM_INFO
	.align		4
.L_39:
        /*0048*/ 	.byte	0x04, 0x17
        /*004a*/ 	.short	(.L_41 - .L_40)
.L_40:
        /*004c*/ 	.word	0x00000000
        /*0050*/ 	.short	0x0000
        /*0052*/ 	.short	0x0000
        /*0054*/ 	.byte	0x00, 0xf5, 0x21, 0x00


	//----- nvinfo : EIATTR_SPARSE_MMA_MASK
	.align		4
.L_41:
        /*0058*/ 	.byte	0x03, 0x50
        /*005a*/ 	.short	0x0000


	//----- nvinfo : EIATTR_MAXREG_COUNT
	.align		4
        /*005c*/ 	.byte	0x03, 0x1b
        /*005e*/ 	.short	0x00ff


	//----- nvinfo : EIATTR_MERCURY_ISA_VERSION
	.align		4
        /*0060*/ 	.byte	0x03, 0x5f
        /*0062*/ 	.short	0x0101


	//----- nvinfo : EIATTR_VRC_CTA_INIT_COUNT
	.align		4
        /*0064*/ 	.byte	0x02, 0x4a
	.zero		1
	.zero		1


	//----- nvinfo : EIATTR_EXIT_INSTR_OFFSETS
	.align		4
        /*0068*/ 	.byte	0x04, 0x1c
        /*006a*/ 	.short	(.L_43 - .L_42)


	//   ....[0]....
.L_42:
        /*006c*/ 	.word	0x00000070


	//   ....[1]....
        /*0070*/ 	.word	0x00000160


	//----- nvinfo : EIATTR_CBANK_PARAM_SIZE
	.align		4
.L_43:
        /*0074*/ 	.byte	0x03, 0x19
        /*0076*/ 	.short	0x0024


	//----- nvinfo : EIATTR_PARAM_CBANK
	.align		4
        /*0078*/ 	.byte	0x04, 0x0a
        /*007a*/ 	.short	(.L_45 - .L_44)
	.align		4
.L_44:
        /*007c*/ 	.word	index@(.nv.constant0._Z11matrix_multPfS_S_Pii)
        /*0080*/ 	.short	0x0380
        /*0082*/ 	.short	0x0024


	//----- nvinfo : EIATTR_SW_WAR
	.align		4
.L_45:
        /*0084*/ 	.byte	0x04, 0x36
        /*0086*/ 	.short	(.L_47 - .L_46)
.L_46:
        /*0088*/ 	.word	0x00000008
.L_47:


//--------------------- .nv.callgraph             --------------------------
	.section	.nv.callgraph,"",@"SHT_CUDA_CALLGRAPH"
	.align	4
	.sectionentsize	8
	.align		4
        /*0000*/ 	.word	0x00000000
	.align		4
        /*0004*/ 	.word	0xffffffff
	.align		4
        /*0008*/ 	.word	0x00000000
	.align		4
        /*000c*/ 	.word	0xfffffffe
	.align		4
        /*0010*/ 	.word	0x00000000
	.align		4
        /*0014*/ 	.word	0xfffffffd
	.align		4
        /*0018*/ 	.word	0x00000000
	.align		4
        /*001c*/ 	.word	0xfffffffc


//--------------------- .text._Z10matrix_sumPfPiS_i --------------------------
	.section	.text._Z10matrix_sumPfPiS_i,"ax",@progbits
	.align	128
        .global         _Z10matrix_sumPfPiS_i
        .type           _Z10matrix_sumPfPiS_i,@function
        .size           _Z10matrix_sumPfPiS_i,(.L_x_5 - _Z10matrix_sumPfPiS_i)
        .other          _Z10matrix_sumPfPiS_i,@"STO_CUDA_ENTRY STV_DEFAULT"
_Z10matrix_sumPfPiS_i:
.text._Z10matrix_sumPfPiS_i:
[----:B------:R-:W-:Y:S01]  /*0000*/  LDC R1, c[0x0][0x37c] ;  /* 0x0000df00ff017b82 */ /* 0x000fe20000000800 */
[----:B------:R-:W0:Y:S01]  /*0010*/  S2R R0, SR_CTAID.X ;  /* 0x0000000000007919 */ /* 0x000e220000002500 */
[----:B------:R-:W0:Y:S01]  /*0020*/  LDCU UR5, c[0x0][0x398] ;  /* 0x00007300ff0577ac */ /* 0x000e220008000800 */
[----:B------:R-:W1:Y:S01]  /*0030*/  S2R R9, SR_TID.X ;  /* 0x0000000000097919 */ /* 0x000e620000002100 */
[----:B------:R-:W1:Y:S01]  /*0040*/  LDCU UR4, c[0x0][0x360] ;  /* 0x00006c00ff0477ac */ /* 0x000e620008000800 */
[----:B------:R-:W2:Y:S01]  /*0050*/  LDCU.64 UR6, c[0x0][0x358] ;  /* 0x00006b00ff0677ac */ /* 0x000ea20008000a00 */
[C---:B0-----:R-:W-:Y:S01]  /*0060*/  ISETP.GE.AND P1, PT, R0.reuse, UR5, PT ;  /* 0x0000000500007c0c */ /* 0x041fe2000bf26270 */
[----:B-1----:R-:W-:-:S05]  /*0070*/  IMAD R2, R0, UR4, R9 ;  /* 0x0000000400027c24 */ /* 0x002fca000f8e0209 */
[----:B------:R-:W-:-:S04]  /*0080*/  LOP3.LUT R6, R2, 0x1f, RZ, 0xc0, !PT ;  /* 0x0000001f02067812 */ /* 0x000fc800078ec0ff */
[----:B------:R-:W-:-:S03]  /*0090*/  ISETP.NE.AND P0, PT, R6, RZ, PT ;  /* 0x000000ff0600720c */ /* 0x000fc60003f05270 */
[----:B--2---:R-:W-:Y:S10]  /*00a0*/  @P1 BRA `(.L_x_0) ;  /* 0x00000000003c1947 */ /* 0x004ff40003800000 */
[----:B------:R-:W0:Y:S02]  /*00b0*/  LDC.64 R2, c[0x0][0x388] ;  /* 0x0000e200ff027b82 */ /* 0x000e240000000a00 */
[----:B0-----:R-:W-:-:S05]  /*00c0*/  IMAD.WIDE.U32 R2, R0, 0x4, R2 ;  /* 0x0000000400027825 */ /* 0x001fca00078e0002 */
[----:B------:R-:W2:Y:S04]  /*00d0*/  LDG.E R5, desc[UR6][R2.64] ;  /* 0x0000000602057981 */ /* 0x000ea8000c1e1900 */
[----:B------:R-:W3:Y:S01]  /*00e0*/  LDG.E R4, desc[UR6][R2.64+0x4] ;  /* 0x0000040602047981 */ /* 0x000ee2000c1e1900 */
[----:B--2---:R-:W-:-:S04]  /*00f0*/  IADD3 R7, PT, PT, R6, R5, RZ ;  /* 0x0000000506077210 */ /* 0x004fc80007ffe0ff */
[----:B---3--:R-:W-:-:S13]  /*0100*/  ISETP.GE.AND P1, PT, R7, R4, PT ;  /* 0x000000040700720c */ /* 0x008fda0003f26270 */
[----:B------:R-:W0:Y:S02]  /*0110*/  @!P1 LDC.64 R4, c[0x0][0x390] ;  /* 0x0000e400ff049b82 */ /* 0x000e240000000a00 */
[----:B0-----:R-:W-:-:S06]  /*0120*/  @!P1 IMAD.WIDE R4, R7, 0x4, R4 ;  /* 0x0000000407049825 */ /* 0x001fcc00078e0204 */
[----:B------:R-:W2:Y:S01]  /*0130*/  @!P1 LDG.E R4, desc[UR6][R4.64] ;  /* 0x0000000604049981 */ /* 0x000ea2000c1e1900 */
[----:B------:R-:W0:Y:S01]  /*0140*/  S2UR UR5, SR_CgaCtaId ;  /* 0x00000000000579c3 */ /* 0x000e220000008800 */
[----:B------:R-:W-:Y:S02]  /*0150*/  UMOV UR4, 0x400 ;  /* 0x0000040000047882 */ /* 0x000fe40000000000 */
[----:B0-----:R-:W-:-:S06]  /*0160*/  ULEA UR4, UR5, UR4, 0x18 ;  /* 0x0000000405047291 */ /* 0x001fcc000f8ec0ff */
[----:B------:R-:W-:-:S05]  /*0170*/  LEA R7, R6, UR4, 0x2 ;  /* 0x0000000406077c11 */ /* 0x000fca000f8e10ff */
[----:B------:R0:W-:Y:S04]  /*0180*/  STS [R7], RZ ;  /* 0x000000ff07007388 */ /* 0x0001e80000000800 */
[----:B--2---:R0:W-:Y:S02]  /*0190*/  @!P1 STS [R7], R4 ;  /* 0x0000000407009388 */ /* 0x0041e40000000800 */
.L_x_0:
[----:B------:R-:W-:Y:S04]  /*01a0*/  BSSY.RECONVERGENT B0, `(.L_x_1) ;  /* 0x0000025000007945 */ /* 0x000fe80003800200 */
[----:B------:R-:W-:Y:S05]  /*01b0*/  @!P0 BRA `(.L_x_2) ;  /* 0x00000000008c8947 */ /* 0x000fea0003800000 */
[----:B------:R-:W1:Y:S01]  /*01c0*/  S2UR UR5, SR_CgaCtaId ;  /* 0x00000000000579c3 */ /* 0x000e620000008800 */
[----:B------:R-:W-:Y:S01]  /*01d0*/  UMOV UR4, 0x400 ;  /* 0x0000040000047882 */ /* 0x000fe20000000000 */
[----:B------:R-:W-:Y:S01]  /*01e0*/  ISETP.NE.AND P0, PT, R6, 0x1, PT ;  /* 0x000000010600780c */ /* 0x000fe20003f05270 */
[----:B-1----:R-:W-:-:S06]  /*01f0*/  ULEA UR4, UR5, UR4, 0x18 ;  /* 0x0000000405047291 */ /* 0x002fcc000f8ec0ff */
[----:B------:R-:W-:-:S05]  /*0200*/  LEA R2, R9, UR4, 0x2 ;  /* 0x0000000409027c11 */ /* 0x000fca000f8e10ff */
[----:B------:R-:W-:Y:S04]  /*0210*/  LDS R3, [R2+-0x4] ;  /* 0xfffffc0002037984 */ /* 0x000fe80000000800 */
[----:B0-----:R-:W0:Y:S02]  /*0220*/  LDS R4, [R2] ;  /* 0x0000000002047984 */ /* 0x001e240000000800 */
[----:B0-----:R-:W-:-:S05]  /*0230*/  FADD R3, R3, R4 ;  /* 0x0000000403037221 */ /* 0x001fca0000000000 */
[----:B------:R1:W-:Y:S01]  /*0240*/  STS [R2], R3 ;  /* 0x0000000302007388 */ /* 0x0003e20000000800 */
[----:B------:R-:W-:Y:S05]  /*0250*/  @!P0 BRA `(.L_x_2) ;  /* 0x0000000000648947 */ /* 0x000fea0003800000 */
[----:B------:R-:W1:Y:S01]  /*0260*/  LDS R4, [R2+-0x8] ;  /* 0xfffff80002047984 */ /* 0x000e620000000800 */
[----:B------:R-:W-:Y:S01]  /*0270*/  ISETP.GE.U32.AND P0, PT, R6, 0x4, PT ;  /* 0x000000040600780c */ /* 0x000fe20003f06070 */
[----:B-1----:R-:W-:-:S05]  /*0280*/  FADD R3, R3, R4 ;  /* 0x0000000403037221 */ /* 0x002fca0000000000 */
[----:B------:R2:W-:Y:S07]  /*0290*/  STS [R2], R3 ;  /* 0x0000000302007388 */ /* 0x0005ee0000000800 */
[----:B------:R-:W-:Y:S05]  /*02a0*/  @!P0 BRA `(.L_x_2) ;  /* 0x0000000000508947 */ /* 0x000fea0003800000 */
[----:B------:R-:W2:Y:S01]  /*02b0*/  LDS R4, [R2+-0x10] ;  /* 0xfffff00002047984 */ /* 0x000ea20000000800 */
[----:B------:R-:W-:Y:S01]  /*02c0*/  ISETP.GE.U32.AND P0, PT, R6, 0x8, PT ;  /* 0x000000080600780c */ /* 0x000fe20003f06070 */
[----:B--2---:R-:W-:-:S05]  /*02d0*/  FADD R3, R3, R4 ;  /* 0x0000000403037221 */ /* 0x004fca0000000000 */
[----:B------:R3:W-:Y:S07]  /*02e0*/  STS [R2], R3 ;  /* 0x0000000302007388 */ /* 0x0007ee0000000800 */
[----:B------:R-:W-:Y:S05]  /*02f0*/  @!P0 BRA `(.L_x_2) ;  /* 0x00000000003c8947 */ /* 0x000fea0003800000 */
[----:B------:R-:W3:Y:S01]  /*0300*/  LDS R4, [R2+-0x20] ;  /* 0xffffe00002047984 */ /* 0x000ee20000000800 */
[----:B------:R-:W-:Y:S01]  /*0310*/  ISETP.GE.U32.AND P0, PT, R6, 0x10, PT ;  /* 0x000000100600780c */ /* 0x000fe20003f06070 */
[----:B---3--:R-:W-:-:S05]  /*0320*/  FADD R3, R3, R4 ;  /* 0x0000000403037221 */ /* 0x008fca0000000000 */
[----:B------:R4:W-:Y:S07]  /*0330*/  STS [R2], R3 ;  /* 0x0000000302007388 */ /* 0x0009ee0000000800 */
[----:B------:R-:W-:Y:S05]  /*0340*/  @!P0 BRA `(.L_x_2) ;  /* 0x0000000000288947 */ /* 0x000fea0003800000 */
[----:B------:R-:W0:Y:S01]  /*0350*/  LDS R4, [R2+-0x40] ;  /* 0xffffc00002047984 */ /* 0x000e220000000800 */
[----:B------:R-:W-:Y:S01]  /*0360*/  ISETP.NE.AND P0, PT, R6, 0x1f, PT ;  /* 0x0000001f0600780c */ /* 0x000fe20003f05270 */
[----:B0-----:R-:W-:-:S05]  /*0370*/  FADD R5, R3, R4 ;  /* 0x0000000403057221 */ /* 0x001fca0000000000 */
[----:B------:R0:W-:Y:S07]  /*0380*/  STS [R2], R5 ;  /* 0x0000000502007388 */ /* 0x0001ee0000000800 */
[----:B------:R-:W-:Y:S05]  /*0390*/  @P0 BRA `(.L_x_2) ;  /* 0x0000000000140947 */ /* 0x000fea0003800000 */
[----:B0---4-:R-:W0:Y:S02]  /*03a0*/  LDC.64 R2, c[0x0][0x380] ;  /* 0x0000e000ff027b82 */ /* 0x011e240000000a00 */
[----:B0-----:R-:W-:-:S05]  /*03b0*/  IMAD.WIDE.U32 R2, R0, 0x4, R2 ;  /* 0x0000000400027825 */ /* 0x001fca00078e0002 */
[----:B------:R-:W2:Y:S02]  /*03c0*/  LDG.E R0, desc[UR6][R2.64] ;  /* 0x0000000602007981 */ /* 0x000ea4000c1e1900 */
[----:B--2---:R-:W-:-:S05]  /*03d0*/  FADD R5, R5, R0 ;  /* 0x0000000005057221 */ /* 0x004fca0000000000 */
[----:B------:R0:W-:Y:S02]  /*03e0*/  STG.E desc[UR6][R2.64], R5 ;  /* 0x0000000502007986 */ /* 0x0001e4000c101906 */
.L_x_2:
[----:B------:R-:W-:Y:S05]  /*03f0*/  BSYNC.RECONVERGENT B0 ;  /* 0x0000000000007941 */ /* 0x000fea0003800200 */
.L_x_1:
[----:B------:R-:W-:Y:S06]  /*0400*/  BAR.SYNC.DEFER_BLOCKING 0x0 ;  /* 0x0000000000007b1d */ /* 0x000fec0000010000 */
[----:B------:R-:W-:Y:S05]  /*0410*/  EXIT ;  /* 0x000000000000794d */ /* 0x000fea0003800000 */
.L_x_3:
[----:B------:R-:W-:-:S00]  /*0420*/  BRA `(.L_x_3) ;  /* 0xfffffffc00fc7947 */ /* 0x000fc0000383ffff */
[----:B------:R-:W-:-:S00]  /*0430*/  NOP ;  /* 0x0000000000007918 */ /* 0x000fc00000000000 */
        /* <DEDUP_REMOVED lines=12> */
.L_x_5:


//--------------------- .text._Z11matrix_multPfS_S_Pii --------------------------
	.section	.text._Z11matrix_multPfS_S_Pii,"ax",@progbits
	.align	128
        .global         _Z11matrix_multPfS_S_Pii
        .type           _Z11matrix_multPfS_S_Pii,@function
        .size           _Z11matrix_multPfS_S_Pii,(.L_x_6 - _Z11matrix_multPfS_S_Pii)
        .other          _Z11matrix_multPfS_S_Pii,@"STO_CUDA_ENTRY STV_DEFAULT"
_Z11matrix_multPfS_S_Pii:
.text._Z11matrix_multPfS_S_Pii:
[----:B------:R-:W-:Y:S01]  /*0000*/  LDC R1, c[0x0][0x37c] ;  /* 0x0000df00ff017b82 */ /* 0x000fe20000000800 */
[----:B------:R-:W0:Y:S07]  /*0010*/  S2R R11, SR_TID.X ;  /* 0x00000000000b7919 */ /* 0x000e2e0000002100 */
[----:B------:R-:W0:Y:S01]  /*0020*/  S2UR UR4, SR_CTAID.X ;  /* 0x00000000000479c3 */ /* 0x000e220000002500 */
[----:B------:R-:W1:Y:S07]  /*0030*/  LDCU UR5, c[0x0][0x3a0] ;  /* 0x00007400ff0577ac */ /* 0x000e6e0008000800 */
[----:B------:R-:W0:Y:S02]  /*0040*/  LDC R0, c[0x0][0x360] ;  /* 0x0000d800ff007b82 */ /* 0x000e240000000800 */
[----:B0-----:R-:W-:-:S05]  /*0050*/  IMAD R11, R0, UR4, R11 ;  /* 0x00000004000b7c24 */ /* 0x001fca000f8e020b */
[----:B-1----:R-:W-:-:S13]  /*0060*/  ISETP.GE.AND P0, PT, R11, UR5, PT ;  /* 0x000000050b007c0c */ /* 0x002fda000bf06270 */
[----:B------:R-:W-:Y:S05]  /*0070*/  @P0 EXIT ;  /* 0x000000000000094d */ /* 0x000fea0003800000 */
[----:B------:R-:W0:Y:S01]  /*0080*/  LDC.64 R4, c[0x0][0x398] ;  /* 0x0000e600ff047b82 */ /* 0x000e220000000a00 */
[----:B------:R-:W1:Y:S07]  /*0090*/  LDCU.64 UR4, c[0x0][0x358] ;  /* 0x00006b00ff0477ac */ /* 0x000e6e0008000a00 */
[----:B------:R-:W2:Y:S08]  /*00a0*/  LDC.64 R2, c[0x0][0x390] ;  /* 0x0000e400ff027b82 */ /* 0x000eb00000000a00 */
[----:B------:R-:W3:Y:S01]  /*00b0*/  LDC.64 R6, c[0x0][0x388] ;  /* 0x0000e200ff067b82 */ /* 0x000ee20000000a00 */
[----:B0-----:R-:W-:-:S07]  /*00c0*/  IMAD.WIDE R4, R11, 0x4, R4 ;  /* 0x000000040b047825 */ /* 0x001fce00078e0204 */
[----:B------:R-:W0:Y:S01]  /*00d0*/  LDC.64 R8, c[0x0][0x380] ;  /* 0x0000e000ff087b82 */ /* 0x000e220000000a00 */
[----:B-1----:R-:W3:Y:S01]  /*00e0*/  LDG.E R5, desc[UR4][R4.64] ;  /* 0x0000000404057981 */ /* 0x002ee2000c1e1900 */
[----:B--2---:R-:W-:-:S06]  /*00f0*/  IMAD.WIDE R2, R11, 0x4, R2 ;  /* 0x000000040b027825 */ /* 0x004fcc00078e0202 */
[----:B------:R-:W2:Y:S01]  /*0100*/  LDG.E R2, desc[UR4][R2.64] ;  /* 0x0000000402027981 */ /* 0x000ea2000c1e1900 */
[----:B---3--:R-:W-:-:S06]  /*0110*/  IMAD.WIDE R6, R5, 0x4, R6 ;  /* 0x0000000405067825 */ /* 0x008fcc00078e0206 */
[----:B------:R-:W2:Y:S01]  /*0120*/  LDG.E R7, desc[UR4][R6.64] ;  /* 0x0000000406077981 */ /* 0x000ea2000c1e1900 */
[----:B0-----:R-:W-:-:S04]  /*0130*/  IMAD.WIDE R8, R11, 0x4, R8 ;  /* 0x000000040b087825 */ /* 0x001fc800078e0208 */
[----:B--2---:R-:W-:-:S05]  /*0140*/  FMUL R11, R2, R7 ;  /* 0x00000007020b7220 */ /* 0x004fca0000400000 */
[----:B------:R-:W-:Y:S01]  /*0150*/  STG.E desc[UR4][R8.64], R11 ;  /* 0x0000000b08007986 */ /* 0x000fe2000c101904 */
[----:B------:R-:W-:Y:S05]  /*0160*/  EXIT ;  /* 0x000000000000794d */ /* 0x000fea0003800000 */
.L_x_4:
        /* <DEDUP_REMOVED lines=9> */
.L_x_6:


//--------------------- .nv.shared._Z10matrix_sumPfPiS_i --------------------------
	.section	.nv.shared._Z10matrix_sumPfPiS_i,"aw",@nobits
	.sectionflags	@""
	.align	4
.nv.shared._Z10matrix_sumPfPiS_i:
	.zero		1152


//--------------------- .nv.shared.reserved.0     --------------------------
	.section	.nv.shared.reserved.0,"aw",@nobits
	.weak		__nv_reservedSMEM_offset_0_alias
	.size		__nv_reservedSMEM_offset_0_alias, 0, 64
	.other		__nv_reservedSMEM_offset_0_alias,@"STO_CUDA_RESERVED_SHARED STV_DEFAULT"
__nv_reservedSMEM_offset_0_alias:
	.zero		0
	.zero		64


//--------------------- .nv.constant0._Z10matrix_sumPfPiS_i --------------------------
	.section	.nv.constant0._Z10matrix_sumPfPiS_i,"a",@progbits
	.sectionflags	@""
	.align	4
.nv.constant0._Z10matrix_sumPfPiS_i:
	.zero		924


//--------------------- .nv.constant0._Z11matrix_multPfS_S_Pii --------------------------
	.section	.nv.constant0._Z11matrix_multPfS_S_Pii,"a",@progbits
	.sectionflags	@""
	.align	4
.nv.constant0._Z11matrix_multPfS_S_Pii:
	.zero		932


//--------------------- SYMBOLS --------------------------

	.type		.nv.reservedSmem.offset0,@object
	.size		.nv.reservedSmem.offset0,0x4
	.type		.nv.reservedSmem.cap,@object
	.size		.nv.reservedSmem.cap,0x4
